//
// Generated by NVIDIA NVVM Compiler
//
// Compiler Build ID: CL-36424714
// Cuda compilation tools, release 13.0, V13.0.88
// Based on NVVM 20.0.0
//

.version 9.0
.target sm_100
.address_size 64

	// .globl	_Z3funPii

.visible .entry _Z3funPii(
	.param .u64 .ptr .align 1 _Z3funPii_param_0,
	.param .u32 _Z3funPii_param_1
)
{
	.reg .pred 	%p<2>;
	.reg .b32 	%r<4>;
	.reg .b64 	%rd<5>;

	ld.param.u64 	%rd1, [_Z3funPii_param_0];
	ld.param.u32 	%r2, [_Z3funPii_param_1];
	mov.u32 	%r1, %tid.x;
	setp.ge.u32 	%p1, %r1, %r2;
	@%p1 bra 	$L__BB0_2;
	cvta.to.global.u64 	%rd2, %rd1;
	mul.wide.u32 	%rd3, %r1, 4;
	add.s64 	%rd4, %rd2, %rd3;
	mov.b32 	%r3, 0;
	st.global.u32 	[%rd4], %r3;
$L__BB0_2:
	ret;

}
	// .globl	_Z3addPii
.visible .entry _Z3addPii(
	.param .u64 .ptr .align 1 _Z3addPii_param_0,
	.param .u32 _Z3addPii_param_1
)
{
	.reg .pred 	%p<2>;
	.reg .b32 	%r<5>;
	.reg .b64 	%rd<5>;

	ld.param.u64 	%rd1, [_Z3addPii_param_0];
	ld.param.u32 	%r2, [_Z3addPii_param_1];
	mov.u32 	%r1, %tid.x;
	setp.ge.u32 	%p1, %r1, %r2;
	@%p1 bra 	$L__BB1_2;
	cvta.to.global.u64 	%rd2, %rd1;
	mul.wide.u32 	%rd3, %r1, 4;
	add.s64 	%rd4, %rd2, %rd3;
	ld.global.u32 	%r3, [%rd4];
	add.s32 	%r4, %r3, %r1;
	st.global.u32 	[%rd4], %r4;
$L__BB1_2:
	ret;

}


// ===== COMPILED SASS (sm_100) =====

	.target	sm_100

	.elftype	@"ET_EXEC"


//--------------------- .note.nv.tkinfo           --------------------------
	.section	.note.nv.tkinfo,"",@"SHT_NOTE"
	.sectionflags	@"SHF_NOTE_NV_TKINFO"
	.tkinfo
        /*0018*/ 	.word	0x00000002
        /*0030*/ 	.string	""
        /*0030*/ 	.string	"ptxas"
        /*0030*/ 	.string	"Cuda compilation tools, release 13.0, V13.0.88"
        /*0030*/ 	.string	"Build cuda_13.0.r13.0/compiler.36424714_0"
        /*0030*/ 	.string	"-arch sm_100 -m 64 "



//--------------------- .note.nv.cuinfo           --------------------------
	.section	.note.nv.cuinfo,"",@"SHT_NOTE"
	.sectionflags	@"SHF_NOTE_NV_CUINFO"
        /*0018*/ 	.short	0x0002
        /*001a*/ 	.short	0x0064
        /*001c*/ 	.short	0x0082
	.zero		2


//--------------------- .nv.info                  --------------------------
	.section	.nv.info,"",@"SHT_CUDA_INFO"
	.align	4


	//----- nvinfo : EIATTR_REGCOUNT
	.align		4
        /*0000*/ 	.byte	0x04, 0x2f
        /*0002*/ 	.short	(.L_1 - .L_0)
	.align		4
.L_0:
        /*0004*/ 	.word	index@(_Z3funPii)
        /*0008*/ 	.word	0x00000008


	//----- nvinfo : EIATTR_FRAME_SIZE
	.align		4
.L_1:
        /*000c*/ 	.byte	0x04, 0x11
        /*000e*/ 	.short	(.L_3 - .L_2)
	.align		4
.L_2:
        /*0010*/ 	.word	index@(_Z3funPii)
        /*0014*/ 	.word	0x00000000


	//----- nvinfo : EIATTR_REGCOUNT
	.align		4
.L_3:
        /*0018*/ 	.byte	0x04, 0x2f
        /*001a*/ 	.short	(.L_5 - .L_4)
	.align		4
.L_4:
        /*001c*/ 	.word	index@(_Z3addPii)
        /*0020*/ 	.word	0x00000008


	//----- nvinfo : EIATTR_FRAME_SIZE
	.align		4
.L_5:
        /*0024*/ 	.byte	0x04, 0x11
        /*0026*/ 	.short	(.L_7 - .L_6)
	.align		4
.L_6:
        /*0028*/ 	.word	index@(_Z3addPii)
        /*002c*/ 	.word	0x00000000


	//----- nvinfo : EIATTR_MIN_STACK_SIZE
	.align		4
.L_7:
        /*0030*/ 	.byte	0x04, 0x12
        /*0032*/ 	.short	(.L_9 - .L_8)
	.align		4
.L_8:
        /*0034*/ 	.word	index@(_Z3addPii)
        /*0038*/ 	.word	0x00000000


	//----- nvinfo : EIATTR_MIN_STACK_SIZE
	.align		4
.L_9:
        /*003c*/ 	.byte	0x04, 0x12
        /*003e*/ 	.short	(.L_11 - .L_10)
	.align		4
.L_10:
        /*0040*/ 	.word	index@(_Z3funPii)
        /*0044*/ 	.word	0x00000000
.L_11:


//--------------------- .nv.compat                --------------------------
	.section	.nv.compat,"",@"SHT_CUDA_COMPAT_INFO"
	.align	4
        /*0000*/ 	.byte	0x02, 0x09, 0x00, 0x00, 0x02, 0x02, 0x01, 0x00, 0x02, 0x05, 0x05, 0x00, 0x03, 0x07, 0x01, 0x01
        /*0010*/ 	.byte	0x02, 0x03, 0x00, 0x00, 0x02, 0x06, 0x01, 0x00, 0x04, 0x0b, 0x08, 0x00, 0x09, 0x00, 0x00, 0x00
        /*0020*/ 	.byte	0x00, 0x00, 0x00, 0x00


//--------------------- .nv.info._Z3addPii        --------------------------
	.section	.nv.info._Z3addPii,"",@"SHT_CUDA_INFO"
	.sectionflags	@""
	.align	4


	//----- nvinfo : EIATTR_CUDA_API_VERSION
	.align		4
        /*0000*/ 	.byte	0x04, 0x37
        /*0002*/ 	.short	(.L_13 - .L_12)
.L_12:
        /*0004*/ 	.word	0x00000082


	//----- nvinfo : EIATTR_KPARAM_INFO
	.align		4
.L_13:
        /*0008*/ 	.byte	0x04, 0x17
        /*000a*/ 	.short	(.L_15 - .L_14)
.L_14:
        /*000c*/ 	.word	0x00000000
        /*0010*/ 	.short	0x0001
        /*0012*/ 	.short	0x0008
        /*0014*/ 	.byte	0x00, 0xf0, 0x11, 0x00


	//----- nvinfo : EIATTR_KPARAM_INFO
	.align		4
.L_15:
        /*0018*/ 	.byte	0x04, 0x17
        /*001a*/ 	.short	(.L_17 - .L_16)
.L_16:
        /*001c*/ 	.word	0x00000000
        /*0020*/ 	.short	0x0000
        /*0022*/ 	.short	0x0000
        /*0024*/ 	.byte	0x00, 0xf5, 0x21, 0x00


	//----- nvinfo : EIATTR_SPARSE_MMA_MASK
	.align		4
.L_17:
        /*0028*/ 	.byte	0x03, 0x50
        /*002a*/ 	.short	0x0000


	//----- nvinfo : EIATTR_MAXREG_COUNT
	.align		4
        /*002c*/ 	.byte	0x03, 0x1b
        /*002e*/ 	.short	0x00ff


	//----- nvinfo : EIATTR_MERCURY_ISA_VERSION
	.align		4
        /*0030*/ 	.byte	0x03, 0x5f
        /*0032*/ 	.short	0x0101


	//----- nvinfo : EIATTR_VRC_CTA_INIT_COUNT
	.align		4
        /*0034*/ 	.byte	0x02, 0x4a
	.zero		1
	.zero		1


	//----- nvinfo : EIATTR_EXIT_INSTR_OFFSETS
	.align		4
        /*0038*/ 	.byte	0x04, 0x1c
        /*003a*/ 	.short	(.L_19 - .L_18)


	//   ....[0]....
.L_18:
        /*003c*/ 	.word	0x00000040


	//   ....[1]....
        /*0040*/ 	.word	0x000000b0


	//----- nvinfo : EIATTR_CBANK_PARAM_SIZE
	.align		4
.L_19:
        /*0044*/ 	.byte	0x03, 0x19
        /*0046*/ 	.short	0x000c


	//----- nvinfo : EIATTR_PARAM_CBANK
	.align		4
        /*0048*/ 	.byte	0x04, 0x0a
        /*004a*/ 	.short	(.L_21 - .L_20)
	.align		4
.L_20:
        /*004c*/ 	.word	index@(.nv.constant0._Z3addPii)
        /*0050*/ 	.short	0x0380
        /*0052*/ 	.short	0x000c


	//----- nvinfo : EIATTR_SW_WAR
	.align		4
.L_21:
        /*0054*/ 	.byte	0x04, 0x36
        /*0056*/ 	.short	(.L_23 - .L_22)
.L_22:
        /*0058*/ 	.word	0x00000008
.L_23:


//--------------------- .nv.info._Z3funPii        --------------------------
	.section	.nv.info._Z3funPii,"",@"SHT_CUDA_INFO"
	.sectionflags	@""
	.align	4


	//----- nvinfo : EIATTR_CUDA_API_VERSION
	.align		4
        /*0000*/ 	.byte	0x04, 0x37
        /*0002*/ 	.short	(.L_25 - .L_24)
.L_24:
        /*0004*/ 	.word	0x00000082


	//----- nvinfo : EIATTR_KPARAM_INFO
	.align		4
.L_25:
        /*0008*/ 	.byte	0x04, 0x17
        /*000a*/ 	.short	(.L_27 - .L_26)
.L_26:
        /*000c*/ 	.word	0x00000000
        /*0010*/ 	.short	0x0001
        /*0012*/ 	.short	0x0008
        /*0014*/ 	.byte	0x00, 0xf0, 0x11, 0x00


	//----- nvinfo : EIATTR_KPARAM_INFO
	.align		4
.L_27:
        /*0018*/ 	.byte	0x04, 0x17
        /*001a*/ 	.short	(.L_29 - .L_28)
.L_28:
        /*001c*/ 	.word	0x00000000
        /*0020*/ 	.short	0x0000
        /*0022*/ 	.short	0x0000
        /*0024*/ 	.byte	0x00, 0xf5, 0x21, 0x00


	//----- nvinfo : EIATTR_SPARSE_MMA_MASK
	.align		4
.L_29:
        /*0028*/ 	.byte	0x03, 0x50
        /*002a*/ 	.short	0x0000


	//----- nvinfo : EIATTR_MAXREG_COUNT
	.align		4
        /*002c*/ 	.byte	0x03, 0x1b
        /*002e*/ 	.short	0x00ff


	//----- nvinfo : EIATTR_MERCURY_ISA_VERSION
	.align		4
        /*0030*/ 	.byte	0x03, 0x5f
        /*0032*/ 	.short	0x0101


	//----- nvinfo : EIATTR_VRC_CTA_INIT_COUNT
	.align		4
        /*0034*/ 	.byte	0x02, 0x4a
	.zero		1
	.zero		1


	//----- nvinfo : EIATTR_EXIT_INSTR_OFFSETS
	.align		4
        /*0038*/ 	.byte	0x04, 0x1c
        /*003a*/ 	.short	(.L_31 - .L_30)


	//   ....[0]....
.L_30:
        /*003c*/ 	.word	0x00000040


	//   ....[1]....
        /*0040*/ 	.word	0x00000090


	//----- nvinfo : EIATTR_CBANK_PARAM_SIZE
	.align		4
.L_31:
        /*0044*/ 	.byte	0x03, 0x19
        /*0046*/ 	.short	0x000c


	//----- nvinfo : EIATTR_PARAM_CBANK
	.align		4
        /*0048*/ 	.byte	0x04, 0x0a
        /*004a*/ 	.short	(.L_33 - .L_32)
	.align		4
.L_32:
        /*004c*/ 	.word	index@(.nv.constant0._Z3funPii)
        /*0050*/ 	.short	0x0380
        /*0052*/ 	.short	0x000c


	//----- nvinfo : EIATTR_SW_WAR
	.align		4
.L_33:
        /*0054*/ 	.byte	0x04, 0x36
        /*0056*/ 	.short	(.L_35 - .L_34)
.L_34:
        /*0058*/ 	.word	0x00000008
.L_35:


//--------------------- .nv.callgraph             --------------------------
	.section	.nv.callgraph,"",@"SHT_CUDA_CALLGRAPH"
	.align	4
	.sectionentsize	8
	.align		4
        /*0000*/ 	.word	0x00000000
	.align		4
        /*0004*/ 	.word	0xffffffff
	.align		4
        /*0008*/ 	.word	0x00000000
	.align		4
        /*000c*/ 	.word	0xfffffffe
	.align		4
        /*0010*/ 	.word	0x00000000
	.align		4
        /*0014*/ 	.word	0xfffffffd
	.align		4
        /*0018*/ 	.word	0x00000000
	.align		4
        /*001c*/ 	.word	0xfffffffc


//--------------------- .text._Z3addPii           --------------------------
	.section	.text._Z3addPii,"ax",@progbits
	.align	128
        .global         _Z3addPii
        .type           _Z3addPii,@function
        .size           _Z3addPii,(.L_x_2 - _Z3addPii)
        .other          _Z3addPii,@"STO_CUDA_ENTRY STV_DEFAULT"
_Z3addPii:
.text._Z3addPii:
[----:B------:R-:W-:Y:S01]  /*0000*/  LDC R1, c[0x0][0x37c] ;  /* 0x0000df00ff017b82 */ /* 0x000fe20000000800 */
[----:B------:R-:W0:Y:S01]  /*0010*/  S2R R5, SR_TID.X ;  /* 0x0000000000057919 */ /* 0x000e220000002100 */
[----:B------:R-:W0:Y:S02]  /*0020*/  LDCU UR4, c[0x0][0x388] ;  /* 0x00007100ff0477ac */ /* 0x000e240008000800 */
[----:B0-----:R-:W-:-:S13]  /*0030*/  ISETP.GE.U32.AND P0, PT, R5, UR4, PT ;  /* 0x0000000405007c0c */ /* 0x001fda000bf06070 */
[----:B------:R-:W-:Y:S05]  /*0040*/  @P0 EXIT ;  /* 0x000000000000094d */ /* 0x000fea0003800000 */
[----:B------:R-:W0:Y:S01]  /*0050*/  LDC.64 R2, c[0x0][0x380] ;  /* 0x0000e000ff027b82 */ /* 0x000e220000000a00 */
[----:B------:R-:W1:Y:S01]  /*0060*/  LDCU.64 UR4, c[0x0][0x358] ;  /* 0x00006b00ff0477ac */ /* 0x000e620008000a00 */
[----:B0-----:R-:W-:-:S05]  /*0070*/  IMAD.WIDE.U32 R2, R5, 0x4, R2 ;  /* 0x0000000405027825 */ /* 0x001fca00078e0002 */
[----:B-1----:R-:W2:Y:S02]  /*0080*/  LDG.E R0, desc[UR4][R2.64] ;  /* 0x0000000402007981 */ /* 0x002ea4000c1e1900 */
[----:B--2---:R-:W-:-:S05]  /*0090*/  IADD3 R5, PT, PT, R0, R5, RZ ;  /* 0x0000000500057210 */ /* 0x004fca0007ffe0ff */
[----:B------:R-:W-:Y:S01]  /*00a0*/  STG.E desc[UR4][R2.64], R5 ;  /* 0x0000000502007986 */ /* 0x000fe2000c101904 */
[----:B------:R-:W-:Y:S05]  /*00b0*/  EXIT ;  /* 0x000000000000794d */ /* 0x000fea0003800000 */
.L_x_0:
[----:B------:R-:W-:-:S00]  /*00c0*/  BRA `(.L_x_0) ;  /* 0xfffffffc00fc7947 */ /* 0x000fc0000383ffff */
[----:B------:R-:W-:-:S00]  /*00d0*/  NOP ;  /* 0x0000000000007918 */ /* 0x000fc00000000000 */
        /* <DEDUP_REMOVED lines=10> */
.L_x_2:


//--------------------- .text._Z3funPii           --------------------------
	.section	.text._Z3funPii,"ax",@progbits
	.align	128
        .global         _Z3funPii
        .type           _Z3funPii,@function
        .size           _Z3funPii,(.L_x_3 - _Z3funPii)
        .other          _Z3funPii,@"STO_CUDA_ENTRY STV_DEFAULT"
_Z3funPii:
.text._Z3funPii:
        /* <DEDUP_REMOVED lines=8> */
[----:B-1----:R-:W-:Y:S01]  /*0080*/  STG.E desc[UR4][R2.64], RZ ;  /* 0x000000ff02007986 */ /* 0x002fe2000c101904 */
[----:B------:R-:W-:Y:S05]  /*0090*/  EXIT ;  /* 0x000000000000794d */ /* 0x000fea0003800000 */
.L_x_1:
        /* <DEDUP_REMOVED lines=14> */
.L_x_3:


//--------------------- .nv.shared.reserved.0     --------------------------
	.section	.nv.shared.reserved.0,"aw",@nobits
	.weak		__nv_reservedSMEM_offset_0_alias
	.size		__nv_reservedSMEM_offset_0_alias, 0, 64
	.other		__nv_reservedSMEM_offset_0_alias,@"STO_CUDA_RESERVED_SHARED STV_DEFAULT"
__nv_reservedSMEM_offset_0_alias:
	.zero		0
	.zero		64


//--------------------- .nv.constant0._Z3addPii   --------------------------
	.section	.nv.constant0._Z3addPii,"a",@progbits
	.sectionflags	@""
	.align	4
.nv.constant0._Z3addPii:
	.zero		908


//--------------------- .nv.constant0._Z3funPii   --------------------------
	.section	.nv.constant0._Z3funPii,"a",@progbits
	.sectionflags	@""
	.align	4
.nv.constant0._Z3funPii:
	.zero		908


//--------------------- SYMBOLS --------------------------

	.type		.nv.reservedSmem.offset0,@object
	.size		.nv.reservedSmem.offset0,0x4
